//
// Generated by NVIDIA NVVM Compiler
//
// Compiler Build ID: CL-36424714
// Cuda compilation tools, release 13.0, V13.0.88
// Based on NVVM 20.0.0
//

.version 9.0
.target sm_100
.address_size 64

	// .globl	_Z16my_memcpy_test_1PKiPi

.visible .entry _Z16my_memcpy_test_1PKiPi(
	.param .u64 .ptr .align 1 _Z16my_memcpy_test_1PKiPi_param_0,
	.param .u64 .ptr .align 1 _Z16my_memcpy_test_1PKiPi_param_1
)
{
	.reg .b32 	%r<6>;
	.reg .b64 	%rd<8>;

	ld.param.u64 	%rd1, [_Z16my_memcpy_test_1PKiPi_param_0];
	ld.param.u64 	%rd2, [_Z16my_memcpy_test_1PKiPi_param_1];
	cvta.to.global.u64 	%rd3, %rd2;
	cvta.to.global.u64 	%rd4, %rd1;
	mov.u32 	%r1, %tid.x;
	mov.u32 	%r2, %ctaid.x;
	mov.u32 	%r3, %ntid.x;
	mad.lo.s32 	%r4, %r2, %r3, %r1;
	mul.wide.s32 	%rd5, %r4, 4;
	add.s64 	%rd6, %rd4, %rd5;
	ld.global.u32 	%r5, [%rd6];
	add.s64 	%rd7, %rd3, %rd5;
	st.global.u32 	[%rd7], %r5;
	ret;

}
	// .globl	_Z16my_memcpy_test_2PKiPi
.visible .entry _Z16my_memcpy_test_2PKiPi(
	.param .u64 .ptr .align 1 _Z16my_memcpy_test_2PKiPi_param_0,
	.param .u64 .ptr .align 1 _Z16my_memcpy_test_2PKiPi_param_1
)
{
	.reg .b32 	%r<38>;
	.reg .b64 	%rd<8>;

	ld.param.u64 	%rd1, [_Z16my_memcpy_test_2PKiPi_param_0];
	ld.param.u64 	%rd2, [_Z16my_memcpy_test_2PKiPi_param_1];
	mov.u32 	%r1, %tid.x;
	mov.u32 	%r2, %ctaid.x;
	mov.u32 	%r3, %ntid.x;
	mad.lo.s32 	%r4, %r2, %r3, %r1;
	shl.b32 	%r5, %r4, 5;
	cvta.to.global.u64 	%rd3, %rd1;
	cvta.to.global.u64 	%rd4, %rd2;
	mul.wide.s32 	%rd5, %r5, 4;
	add.s64 	%rd6, %rd3, %rd5;
	ld.global.u32 	%r6, [%rd6];
	add.s64 	%rd7, %rd4, %rd5;
	st.global.u32 	[%rd7], %r6;
	ld.global.u32 	%r7, [%rd6+4];
	st.global.u32 	[%rd7+4], %r7;
	ld.global.u32 	%r8, [%rd6+8];
	st.global.u32 	[%rd7+8], %r8;
	ld.global.u32 	%r9, [%rd6+12];
	st.global.u32 	[%rd7+12], %r9;
	ld.global.u32 	%r10, [%rd6+16];
	st.global.u32 	[%rd7+16], %r10;
	ld.global.u32 	%r11, [%rd6+20];
	st.global.u32 	[%rd7+20], %r11;
	ld.global.u32 	%r12, [%rd6+24];
	st.global.u32 	[%rd7+24], %r12;
	ld.global.u32 	%r13, [%rd6+28];
	st.global.u32 	[%rd7+28], %r13;
	ld.global.u32 	%r14, [%rd6+32];
	st.global.u32 	[%rd7+32], %r14;
	ld.global.u32 	%r15, [%rd6+36];
	st.global.u32 	[%rd7+36], %r15;
	ld.global.u32 	%r16, [%rd6+40];
	st.global.u32 	[%rd7+40], %r16;
	ld.global.u32 	%r17, [%rd6+44];
	st.global.u32 	[%rd7+44], %r17;
	ld.global.u32 	%r18, [%rd6+48];
	st.global.u32 	[%rd7+48], %r18;
	ld.global.u32 	%r19, [%rd6+52];
	st.global.u32 	[%rd7+52], %r19;
	ld.global.u32 	%r20, [%rd6+56];
	st.global.u32 	[%rd7+56], %r20;
	ld.global.u32 	%r21, [%rd6+60];
	st.global.u32 	[%rd7+60], %r21;
	ld.global.u32 	%r22, [%rd6+64];
	st.global.u32 	[%rd7+64], %r22;
	ld.global.u32 	%r23, [%rd6+68];
	st.global.u32 	[%rd7+68], %r23;
	ld.global.u32 	%r24, [%rd6+72];
	st.global.u32 	[%rd7+72], %r24;
	ld.global.u32 	%r25, [%rd6+76];
	st.global.u32 	[%rd7+76], %r25;
	ld.global.u32 	%r26, [%rd6+80];
	st.global.u32 	[%rd7+80], %r26;
	ld.global.u32 	%r27, [%rd6+84];
	st.global.u32 	[%rd7+84], %r27;
	ld.global.u32 	%r28, [%rd6+88];
	st.global.u32 	[%rd7+88], %r28;
	ld.global.u32 	%r29, [%rd6+92];
	st.global.u32 	[%rd7+92], %r29;
	ld.global.u32 	%r30, [%rd6+96];
	st.global.u32 	[%rd7+96], %r30;
	ld.global.u32 	%r31, [%rd6+100];
	st.global.u32 	[%rd7+100], %r31;
	ld.global.u32 	%r32, [%rd6+104];
	st.global.u32 	[%rd7+104], %r32;
	ld.global.u32 	%r33, [%rd6+108];
	st.global.u32 	[%rd7+108], %r33;
	ld.global.u32 	%r34, [%rd6+112];
	st.global.u32 	[%rd7+112], %r34;
	ld.global.u32 	%r35, [%rd6+116];
	st.global.u32 	[%rd7+116], %r35;
	ld.global.u32 	%r36, [%rd6+120];
	st.global.u32 	[%rd7+120], %r36;
	ld.global.u32 	%r37, [%rd6+124];
	st.global.u32 	[%rd7+124], %r37;
	ret;

}
	// .globl	_Z16my_memcpy_test_3PKiPi
.visible .entry _Z16my_memcpy_test_3PKiPi(
	.param .u64 .ptr .align 1 _Z16my_memcpy_test_3PKiPi_param_0,
	.param .u64 .ptr .align 1 _Z16my_memcpy_test_3PKiPi_param_1
)
{
	.reg .b32 	%r<38>;
	.reg .b64 	%rd<38>;

	ld.param.u64 	%rd33, [_Z16my_memcpy_test_3PKiPi_param_0];
	ld.param.u64 	%rd34, [_Z16my_memcpy_test_3PKiPi_param_1];
	mov.u32 	%r33, %tid.x;
	mov.u32 	%r34, %ctaid.x;
	mov.u32 	%r35, %ntid.x;
	mad.lo.s32 	%r36, %r34, %r35, %r33;
	shl.b32 	%r37, %r36, 5;
	cvta.to.global.u64 	%rd35, %rd34;
	mul.wide.s32 	%rd36, %r37, 4;
	add.s64 	%rd1, %rd33, %rd36;
	// begin inline asm
	ld.global.nc.s32 %r1, [%rd1];
	// end inline asm
	add.s64 	%rd37, %rd35, %rd36;
	st.global.u32 	[%rd37], %r1;
	add.s64 	%rd2, %rd1, 4;
	// begin inline asm
	ld.global.nc.s32 %r2, [%rd2];
	// end inline asm
	st.global.u32 	[%rd37+4], %r2;
	add.s64 	%rd3, %rd1, 8;
	// begin inline asm
	ld.global.nc.s32 %r3, [%rd3];
	// end inline asm
	st.global.u32 	[%rd37+8], %r3;
	add.s64 	%rd4, %rd1, 12;
	// begin inline asm
	ld.global.nc.s32 %r4, [%rd4];
	// end inline asm
	st.global.u32 	[%rd37+12], %r4;
	add.s64 	%rd5, %rd1, 16;
	// begin inline asm
	ld.global.nc.s32 %r5, [%rd5];
	// end inline asm
	st.global.u32 	[%rd37+16], %r5;
	add.s64 	%rd6, %rd1, 20;
	// begin inline asm
	ld.global.nc.s32 %r6, [%rd6];
	// end inline asm
	st.global.u32 	[%rd37+20], %r6;
	add.s64 	%rd7, %rd1, 24;
	// begin inline asm
	ld.global.nc.s32 %r7, [%rd7];
	// end inline asm
	st.global.u32 	[%rd37+24], %r7;
	add.s64 	%rd8, %rd1, 28;
	// begin inline asm
	ld.global.nc.s32 %r8, [%rd8];
	// end inline asm
	st.global.u32 	[%rd37+28], %r8;
	add.s64 	%rd9, %rd1, 32;
	// begin inline asm
	ld.global.nc.s32 %r9, [%rd9];
	// end inline asm
	st.global.u32 	[%rd37+32], %r9;
	add.s64 	%rd10, %rd1, 36;
	// begin inline asm
	ld.global.nc.s32 %r10, [%rd10];
	// end inline asm
	st.global.u32 	[%rd37+36], %r10;
	add.s64 	%rd11, %rd1, 40;
	// begin inline asm
	ld.global.nc.s32 %r11, [%rd11];
	// end inline asm
	st.global.u32 	[%rd37+40], %r11;
	add.s64 	%rd12, %rd1, 44;
	// begin inline asm
	ld.global.nc.s32 %r12, [%rd12];
	// end inline asm
	st.global.u32 	[%rd37+44], %r12;
	add.s64 	%rd13, %rd1, 48;
	// begin inline asm
	ld.global.nc.s32 %r13, [%rd13];
	// end inline asm
	st.global.u32 	[%rd37+48], %r13;
	add.s64 	%rd14, %rd1, 52;
	// begin inline asm
	ld.global.nc.s32 %r14, [%rd14];
	// end inline asm
	st.global.u32 	[%rd37+52], %r14;
	add.s64 	%rd15, %rd1, 56;
	// begin inline asm
	ld.global.nc.s32 %r15, [%rd15];
	// end inline asm
	st.global.u32 	[%rd37+56], %r15;
	add.s64 	%rd16, %rd1, 60;
	// begin inline asm
	ld.global.nc.s32 %r16, [%rd16];
	// end inline asm
	st.global.u32 	[%rd37+60], %r16;
	add.s64 	%rd17, %rd1, 64;
	// begin inline asm
	ld.global.nc.s32 %r17, [%rd17];
	// end inline asm
	st.global.u32 	[%rd37+64], %r17;
	add.s64 	%rd18, %rd1, 68;
	// begin inline asm
	ld.global.nc.s32 %r18, [%rd18];
	// end inline asm
	st.global.u32 	[%rd37+68], %r18;
	add.s64 	%rd19, %rd1, 72;
	// begin inline asm
	ld.global.nc.s32 %r19, [%rd19];
	// end inline asm
	st.global.u32 	[%rd37+72], %r19;
	add.s64 	%rd20, %rd1, 76;
	// begin inline asm
	ld.global.nc.s32 %r20, [%rd20];
	// end inline asm
	st.global.u32 	[%rd37+76], %r20;
	add.s64 	%rd21, %rd1, 80;
	// begin inline asm
	ld.global.nc.s32 %r21, [%rd21];
	// end inline asm
	st.global.u32 	[%rd37+80], %r21;
	add.s64 	%rd22, %rd1, 84;
	// begin inline asm
	ld.global.nc.s32 %r22, [%rd22];
	// end inline asm
	st.global.u32 	[%rd37+84], %r22;
	add.s64 	%rd23, %rd1, 88;
	// begin inline asm
	ld.global.nc.s32 %r23, [%rd23];
	// end inline asm
	st.global.u32 	[%rd37+88], %r23;
	add.s64 	%rd24, %rd1, 92;
	// begin inline asm
	ld.global.nc.s32 %r24, [%rd24];
	// end inline asm
	st.global.u32 	[%rd37+92], %r24;
	add.s64 	%rd25, %rd1, 96;
	// begin inline asm
	ld.global.nc.s32 %r25, [%rd25];
	// end inline asm
	st.global.u32 	[%rd37+96], %r25;
	add.s64 	%rd26, %rd1, 100;
	// begin inline asm
	ld.global.nc.s32 %r26, [%rd26];
	// end inline asm
	st.global.u32 	[%rd37+100], %r26;
	add.s64 	%rd27, %rd1, 104;
	// begin inline asm
	ld.global.nc.s32 %r27, [%rd27];
	// end inline asm
	st.global.u32 	[%rd37+104], %r27;
	add.s64 	%rd28, %rd1, 108;
	// begin inline asm
	ld.global.nc.s32 %r28, [%rd28];
	// end inline asm
	st.global.u32 	[%rd37+108], %r28;
	add.s64 	%rd29, %rd1, 112;
	// begin inline asm
	ld.global.nc.s32 %r29, [%rd29];
	// end inline asm
	st.global.u32 	[%rd37+112], %r29;
	add.s64 	%rd30, %rd1, 116;
	// begin inline asm
	ld.global.nc.s32 %r30, [%rd30];
	// end inline asm
	st.global.u32 	[%rd37+116], %r30;
	add.s64 	%rd31, %rd1, 120;
	// begin inline asm
	ld.global.nc.s32 %r31, [%rd31];
	// end inline asm
	st.global.u32 	[%rd37+120], %r31;
	add.s64 	%rd32, %rd1, 124;
	// begin inline asm
	ld.global.nc.s32 %r32, [%rd32];
	// end inline asm
	st.global.u32 	[%rd37+124], %r32;
	ret;

}


// ===== COMPILED SASS (sm_100) =====

	.target	sm_100

	.elftype	@"ET_EXEC"


//--------------------- .note.nv.tkinfo           --------------------------
	.section	.note.nv.tkinfo,"",@"SHT_NOTE"
	.sectionflags	@"SHF_NOTE_NV_TKINFO"
	.tkinfo
        /*0018*/ 	.word	0x00000002
        /*0030*/ 	.string	""
        /*0030*/ 	.string	"ptxas"
        /*0030*/ 	.string	"Cuda compilation tools, release 13.0, V13.0.88"
        /*0030*/ 	.string	"Build cuda_13.0.r13.0/compiler.36424714_0"
        /*0030*/ 	.string	"-arch sm_100 -m 64 "



//--------------------- .note.nv.cuinfo           --------------------------
	.section	.note.nv.cuinfo,"",@"SHT_NOTE"
	.sectionflags	@"SHF_NOTE_NV_CUINFO"
        /*0018*/ 	.short	0x0002
        /*001a*/ 	.short	0x0064
        /*001c*/ 	.short	0x0082
	.zero		2


//--------------------- .nv.info                  --------------------------
	.section	.nv.info,"",@"SHT_CUDA_INFO"
	.align	4


	//----- nvinfo : EIATTR_REGCOUNT
	.align		4
        /*0000*/ 	.byte	0x04, 0x2f
        /*0002*/ 	.short	(.L_1 - .L_0)
	.align		4
.L_0:
        /*0004*/ 	.word	index@(_Z16my_memcpy_test_1PKiPi)
        /*0008*/ 	.word	0x0000000a


	//----- nvinfo : EIATTR_FRAME_SIZE
	.align		4
.L_1:
        /*000c*/ 	.byte	0x04, 0x11
        /*000e*/ 	.short	(.L_3 - .L_2)
	.align		4
.L_2:
        /*0010*/ 	.word	index@(_Z16my_memcpy_test_1PKiPi)
        /*0014*/ 	.word	0x00000000


	//----- nvinfo : EIATTR_REGCOUNT
	.align		4
.L_3:
        /*0018*/ 	.byte	0x04, 0x2f
        /*001a*/ 	.short	(.L_5 - .L_4)
	.align		4
.L_4:
        /*001c*/ 	.word	index@(_Z16my_memcpy_test_2PKiPi)
        /*0020*/ 	.word	0x00000014


	//----- nvinfo : EIATTR_FRAME_SIZE
	.align		4
.L_5:
        /*0024*/ 	.byte	0x04, 0x11
        /*0026*/ 	.short	(.L_7 - .L_6)
	.align		4
.L_6:
        /*0028*/ 	.word	index@(_Z16my_memcpy_test_2PKiPi)
        /*002c*/ 	.word	0x00000000


	//----- nvinfo : EIATTR_REGCOUNT
	.align		4
.L_7:
        /*0030*/ 	.byte	0x04, 0x2f
        /*0032*/ 	.short	(.L_9 - .L_8)
	.align		4
.L_8:
        /*0034*/ 	.word	index@(_Z16my_memcpy_test_3PKiPi)
        /*0038*/ 	.word	0x00000020


	//----- nvinfo : EIATTR_FRAME_SIZE
	.align		4
.L_9:
        /*003c*/ 	.byte	0x04, 0x11
        /*003e*/ 	.short	(.L_11 - .L_10)
	.align		4
.L_10:
        /*0040*/ 	.word	index@(_Z16my_memcpy_test_3PKiPi)
        /*0044*/ 	.word	0x00000000


	//----- nvinfo : EIATTR_MIN_STACK_SIZE
	.align		4
.L_11:
        /*0048*/ 	.byte	0x04, 0x12
        /*004a*/ 	.short	(.L_13 - .L_12)
	.align		4
.L_12:
        /*004c*/ 	.word	index@(_Z16my_memcpy_test_3PKiPi)
        /*0050*/ 	.word	0x00000000


	//----- nvinfo : EIATTR_MIN_STACK_SIZE
	.align		4
.L_13:
        /*0054*/ 	.byte	0x04, 0x12
        /*0056*/ 	.short	(.L_15 - .L_14)
	.align		4
.L_14:
        /*0058*/ 	.word	index@(_Z16my_memcpy_test_2PKiPi)
        /*005c*/ 	.word	0x00000000


	//----- nvinfo : EIATTR_MIN_STACK_SIZE
	.align		4
.L_15:
        /*0060*/ 	.byte	0x04, 0x12
        /*0062*/ 	.short	(.L_17 - .L_16)
	.align		4
.L_16:
        /*0064*/ 	.word	index@(_Z16my_memcpy_test_1PKiPi)
        /*0068*/ 	.word	0x00000000
.L_17:


//--------------------- .nv.compat                --------------------------
	.section	.nv.compat,"",@"SHT_CUDA_COMPAT_INFO"
	.align	4
        /*0000*/ 	.byte	0x02, 0x09, 0x00, 0x00, 0x02, 0x02, 0x01, 0x00, 0x02, 0x05, 0x05, 0x00, 0x03, 0x07, 0x01, 0x01
        /*0010*/ 	.byte	0x02, 0x03, 0x00, 0x00, 0x02, 0x06, 0x01, 0x00, 0x04, 0x0b, 0x08, 0x00, 0x09, 0x00, 0x00, 0x00
        /*0020*/ 	.byte	0x00, 0x00, 0x00, 0x00


//--------------------- .nv.info._Z16my_memcpy_test_3PKiPi --------------------------
	.section	.nv.info._Z16my_memcpy_test_3PKiPi,"",@"SHT_CUDA_INFO"
	.sectionflags	@""
	.align	4


	//----- nvinfo : EIATTR_CUDA_API_VERSION
	.align		4
        /*0000*/ 	.byte	0x04, 0x37
        /*0002*/ 	.short	(.L_19 - .L_18)
.L_18:
        /*0004*/ 	.word	0x00000082


	//----- nvinfo : EIATTR_KPARAM_INFO
	.align		4
.L_19:
        /*0008*/ 	.byte	0x04, 0x17
        /*000a*/ 	.short	(.L_21 - .L_20)
.L_20:
        /*000c*/ 	.word	0x00000000
        /*0010*/ 	.short	0x0001
        /*0012*/ 	.short	0x0008
        /*0014*/ 	.byte	0x00, 0xf5, 0x21, 0x00


	//----- nvinfo : EIATTR_KPARAM_INFO
	.align		4
.L_21:
        /*0018*/ 	.byte	0x04, 0x17
        /*001a*/ 	.short	(.L_23 - .L_22)
.L_22:
        /*001c*/ 	.word	0x00000000
        /*0020*/ 	.short	0x0000
        /*0022*/ 	.short	0x0000
        /*0024*/ 	.byte	0x00, 0xf5, 0x21, 0x00


	//----- nvinfo : EIATTR_SPARSE_MMA_MASK
	.align		4
.L_23:
        /*0028*/ 	.byte	0x03, 0x50
        /*002a*/ 	.short	0x0000


	//----- nvinfo : EIATTR_MAXREG_COUNT
	.align		4
        /*002c*/ 	.byte	0x03, 0x1b
        /*002e*/ 	.short	0x00ff


	//----- nvinfo : EIATTR_MERCURY_ISA_VERSION
	.align		4
        /*0030*/ 	.byte	0x03, 0x5f
        /*0032*/ 	.short	0x0101


	//----- nvinfo : EIATTR_VRC_CTA_INIT_COUNT
	.align		4
        /*0034*/ 	.byte	0x02, 0x4a
	.zero		1
	.zero		1


	//----- nvinfo : EIATTR_EXIT_INSTR_OFFSETS
	.align		4
        /*0038*/ 	.byte	0x04, 0x1c
        /*003a*/ 	.short	(.L_25 - .L_24)


	//   ....[0]....
.L_24:
        /*003c*/ 	.word	0x000004b0


	//----- nvinfo : EIATTR_CBANK_PARAM_SIZE
	.align		4
.L_25:
        /*0040*/ 	.byte	0x03, 0x19
        /*0042*/ 	.short	0x0010


	//----- nvinfo : EIATTR_PARAM_CBANK
	.align		4
        /*0044*/ 	.byte	0x04, 0x0a
        /*0046*/ 	.short	(.L_27 - .L_26)
	.align		4
.L_26:
        /*0048*/ 	.word	index@(.nv.constant0._Z16my_memcpy_test_3PKiPi)
        /*004c*/ 	.short	0x0380
        /*004e*/ 	.short	0x0010


	//----- nvinfo : EIATTR_SW_WAR
	.align		4
.L_27:
        /*0050*/ 	.byte	0x04, 0x36
        /*0052*/ 	.short	(.L_29 - .L_28)
.L_28:
        /*0054*/ 	.word	0x00000008
.L_29:


//--------------------- .nv.info._Z16my_memcpy_test_2PKiPi --------------------------
	.section	.nv.info._Z16my_memcpy_test_2PKiPi,"",@"SHT_CUDA_INFO"
	.sectionflags	@""
	.align	4


	//----- nvinfo : EIATTR_CUDA_API_VERSION
	.align		4
        /*0000*/ 	.byte	0x04, 0x37
        /*0002*/ 	.short	(.L_31 - .L_30)
.L_30:
        /*0004*/ 	.word	0x00000082


	//----- nvinfo : EIATTR_KPARAM_INFO
	.align		4
.L_31:
        /*0008*/ 	.byte	0x04, 0x17
        /*000a*/ 	.short	(.L_33 - .L_32)
.L_32:
        /*000c*/ 	.word	0x00000000
        /*0010*/ 	.short	0x0001
        /*0012*/ 	.short	0x0008
        /*0014*/ 	.byte	0x00, 0xf5, 0x21, 0x00


	//----- nvinfo : EIATTR_KPARAM_INFO
	.align		4
.L_33:
        /*0018*/ 	.byte	0x04, 0x17
        /*001a*/ 	.short	(.L_35 - .L_34)
.L_34:
        /*001c*/ 	.word	0x00000000
        /*0020*/ 	.short	0x0000
        /*0022*/ 	.short	0x0000
        /*0024*/ 	.byte	0x00, 0xf5, 0x21, 0x00


	//----- nvinfo : EIATTR_SPARSE_MMA_MASK
	.align		4
.L_35:
        /*0028*/ 	.byte	0x03, 0x50
        /*002a*/ 	.short	0x0000


	//----- nvinfo : EIATTR_MAXREG_COUNT
	.align		4
        /*002c*/ 	.byte	0x03, 0x1b
        /*002e*/ 	.short	0x00ff


	//----- nvinfo : EIATTR_MERCURY_ISA_VERSION
	.align		4
        /*0030*/ 	.byte	0x03, 0x5f
        /*0032*/ 	.short	0x0101


	//----- nvinfo : EIATTR_VRC_CTA_INIT_COUNT
	.align		4
        /*0034*/ 	.byte	0x02, 0x4a
	.zero		1
	.zero		1


	//----- nvinfo : EIATTR_EXIT_INSTR_OFFSETS
	.align		4
        /*0038*/ 	.byte	0x04, 0x1c
        /*003a*/ 	.short	(.L_37 - .L_36)


	//   ....[0]....
.L_36:
        /*003c*/ 	.word	0x000004b0


	//----- nvinfo : EIATTR_CBANK_PARAM_SIZE
	.align		4
.L_37:
        /*0040*/ 	.byte	0x03, 0x19
        /*0042*/ 	.short	0x0010


	//----- nvinfo : EIATTR_PARAM_CBANK
	.align		4
        /*0044*/ 	.byte	0x04, 0x0a
        /*0046*/ 	.short	(.L_39 - .L_38)
	.align		4
.L_38:
        /*0048*/ 	.word	index@(.nv.constant0._Z16my_memcpy_test_2PKiPi)
        /*004c*/ 	.short	0x0380
        /*004e*/ 	.short	0x0010


	//----- nvinfo : EIATTR_SW_WAR
	.align		4
.L_39:
        /*0050*/ 	.byte	0x04, 0x36
        /*0052*/ 	.short	(.L_41 - .L_40)
.L_40:
        /*0054*/ 	.word	0x00000008
.L_41:


//--------------------- .nv.info._Z16my_memcpy_test_1PKiPi --------------------------
	.section	.nv.info._Z16my_memcpy_test_1PKiPi,"",@"SHT_CUDA_INFO"
	.sectionflags	@""
	.align	4


	//----- nvinfo : EIATTR_CUDA_API_VERSION
	.align		4
        /*0000*/ 	.byte	0x04, 0x37
        /*0002*/ 	.short	(.L_43 - .L_42)
.L_42:
        /*0004*/ 	.word	0x00000082


	//----- nvinfo : EIATTR_KPARAM_INFO
	.align		4
.L_43:
        /*0008*/ 	.byte	0x04, 0x17
        /*000a*/ 	.short	(.L_45 - .L_44)
.L_44:
        /*000c*/ 	.word	0x00000000
        /*0010*/ 	.short	0x0001
        /*0012*/ 	.short	0x0008
        /*0014*/ 	.byte	0x00, 0xf5, 0x21, 0x00


	//----- nvinfo : EIATTR_KPARAM_INFO
	.align		4
.L_45:
        /*0018*/ 	.byte	0x04, 0x17
        /*001a*/ 	.short	(.L_47 - .L_46)
.L_46:
        /*001c*/ 	.word	0x00000000
        /*0020*/ 	.short	0x0000
        /*0022*/ 	.short	0x0000
        /*0024*/ 	.byte	0x00, 0xf5, 0x21, 0x00


	//----- nvinfo : EIATTR_SPARSE_MMA_MASK
	.align		4
.L_47:
        /*0028*/ 	.byte	0x03, 0x50
        /*002a*/ 	.short	0x0000


	//----- nvinfo : EIATTR_MAXREG_COUNT
	.align		4
        /*002c*/ 	.byte	0x03, 0x1b
        /*002e*/ 	.short	0x00ff


	//----- nvinfo : EIATTR_MERCURY_ISA_VERSION
	.align		4
        /*0030*/ 	.byte	0x03, 0x5f
        /*0032*/ 	.short	0x0101


	//----- nvinfo : EIATTR_VRC_CTA_INIT_COUNT
	.align		4
        /*0034*/ 	.byte	0x02, 0x4a
	.zero		1
	.zero		1


	//----- nvinfo : EIATTR_EXIT_INSTR_OFFSETS
	.align		4
        /*0038*/ 	.byte	0x04, 0x1c
        /*003a*/ 	.short	(.L_49 - .L_48)


	//   ....[0]....
.L_48:
        /*003c*/ 	.word	0x000000c0


	//----- nvinfo : EIATTR_CBANK_PARAM_SIZE
	.align		4
.L_49:
        /*0040*/ 	.byte	0x03, 0x19
        /*0042*/ 	.short	0x0010


	//----- nvinfo : EIATTR_PARAM_CBANK
	.align		4
        /*0044*/ 	.byte	0x04, 0x0a
        /*0046*/ 	.short	(.L_51 - .L_50)
	.align		4
.L_50:
        /*0048*/ 	.word	index@(.nv.constant0._Z16my_memcpy_test_1PKiPi)
        /*004c*/ 	.short	0x0380
        /*004e*/ 	.short	0x0010


	//----- nvinfo : EIATTR_SW_WAR
	.align		4
.L_51:
        /*0050*/ 	.byte	0x04, 0x36
        /*0052*/ 	.short	(.L_53 - .L_52)
.L_52:
        /*0054*/ 	.word	0x00000008
.L_53:


//--------------------- .nv.callgraph             --------------------------
	.section	.nv.callgraph,"",@"SHT_CUDA_CALLGRAPH"
	.align	4
	.sectionentsize	8
	.align		4
        /*0000*/ 	.word	0x00000000
	.align		4
        /*0004*/ 	.word	0xffffffff
	.align		4
        /*0008*/ 	.word	0x00000000
	.align		4
        /*000c*/ 	.word	0xfffffffe
	.align		4
        /*0010*/ 	.word	0x00000000
	.align		4
        /*0014*/ 	.word	0xfffffffd
	.align		4
        /*0018*/ 	.word	0x00000000
	.align		4
        /*001c*/ 	.word	0xfffffffc


//--------------------- .text._Z16my_memcpy_test_3PKiPi --------------------------
	.section	.text._Z16my_memcpy_test_3PKiPi,"ax",@progbits
	.align	128
        .global         _Z16my_memcpy_test_3PKiPi
        .type           _Z16my_memcpy_test_3PKiPi,@function
        .size           _Z16my_memcpy_test_3PKiPi,(.L_x_3 - _Z16my_memcpy_test_3PKiPi)
        .other          _Z16my_memcpy_test_3PKiPi,@"STO_CUDA_ENTRY STV_DEFAULT"
_Z16my_memcpy_test_3PKiPi:
.text._Z16my_memcpy_test_3PKiPi:
[----:B------:R-:W-:Y:S01]  /*0000*/  LDC R1, c[0x0][0x37c] ;  /* 0x0000df00ff017b82 */ /* 0x000fe20000000800 */
[----:B------:R-:W0:Y:S07]  /*0010*/  S2R R0, SR_TID.X ;  /* 0x0000000000007919 */ /* 0x000e2e0000002100 */
[----:B------:R-:W0:Y:S01]  /*0020*/  S2UR UR6, SR_CTAID.X ;  /* 0x00000000000679c3 */ /* 0x000e220000002500 */
[----:B------:R-:W1:Y:S07]  /*0030*/  LDCU.64 UR4, c[0x0][0x358] ;  /* 0x00006b00ff0477ac */ /* 0x000e6e0008000a00 */
[----:B------:R-:W0:Y:S08]  /*0040*/  LDC R5, c[0x0][0x360] ;  /* 0x0000d800ff057b82 */ /* 0x000e300000000800 */
[----:B------:R-:W2:Y:S01]  /*0050*/  LDC.64 R2, c[0x0][0x380] ;  /* 0x0000e000ff027b82 */ /* 0x000ea20000000a00 */
[----:B0-----:R-:W-:-:S07]  /*0060*/  IMAD R0, R5, UR6, R0 ;  /* 0x0000000605007c24 */ /* 0x001fce000f8e0200 */
[----:B------:R-:W0:Y:S01]  /*0070*/  LDC.64 R4, c[0x0][0x388] ;  /* 0x0000e200ff047b82 */ /* 0x000e220000000a00 */
[----:B------:R-:W-:-:S05]  /*0080*/  SHF.L.U32 R7, R0, 0x5, RZ ;  /* 0x0000000500077819 */ /* 0x000fca00000006ff */
[----:B--2---:R-:W-:-:S05]  /*0090*/  IMAD.WIDE R2, R7, 0x4, R2 ;  /* 0x0000000407027825 */ /* 0x004fca00078e0202 */
[----:B-1----:R-:W2:Y:S04]  /*00a0*/  LDG.E.CONSTANT R9, desc[UR4][R2.64] ;  /* 0x0000000402097981 */ /* 0x002ea8000c1e9900 */
[----:B------:R-:W3:Y:S04]  /*00b0*/  LDG.E.CONSTANT R11, desc[UR4][R2.64+0x4] ;  /* 0x00000404020b7981 */ /* 0x000ee8000c1e9900 */
[----:B------:R-:W4:Y:S04]  /*00c0*/  LDG.E.CONSTANT R13, desc[UR4][R2.64+0x8] ;  /* 0x00000804020d7981 */ /* 0x000f28000c1e9900 */
[----:B------:R-:W5:Y:S04]  /*00d0*/  LDG.E.CONSTANT R15, desc[UR4][R2.64+0xc] ;  /* 0x00000c04020f7981 */ /* 0x000f68000c1e9900 */
[----:B------:R-:W5:Y:S04]  /*00e0*/  LDG.E.CONSTANT R17, desc[UR4][R2.64+0x10] ;  /* 0x0000100402117981 */ /* 0x000f68000c1e9900 */
[----:B------:R-:W5:Y:S04]  /*00f0*/  LDG.E.CONSTANT R19, desc[UR4][R2.64+0x14] ;  /* 0x0000140402137981 */ /* 0x000f68000c1e9900 */
[----:B------:R-:W5:Y:S04]  /*0100*/  LDG.E.CONSTANT R21, desc[UR4][R2.64+0x18] ;  /* 0x0000180402157981 */ /* 0x000f68000c1e9900 */
[----:B------:R-:W5:Y:S04]  /*0110*/  LDG.E.CONSTANT R23, desc[UR4][R2.64+0x1c] ;  /* 0x00001c0402177981 */ /* 0x000f68000c1e9900 */
[----:B------:R-:W5:Y:S01]  /*0120*/  LDG.E.CONSTANT R25, desc[UR4][R2.64+0x20] ;  /* 0x0000200402197981 */ /* 0x000f62000c1e9900 */
[----:B0-----:R-:W-:-:S03]  /*0130*/  IMAD.WIDE R4, R7, 0x4, R4 ;  /* 0x0000000407047825 */ /* 0x001fc600078e0204 */
[----:B------:R-:W5:Y:S04]  /*0140*/  LDG.E.CONSTANT R7, desc[UR4][R2.64+0x24] ;  /* 0x0000240402077981 */ /* 0x000f68000c1e9900 */
        /* <DEDUP_REMOVED lines=13> */
[----:B--2---:R0:W-:Y:S04]  /*0220*/  STG.E desc[UR4][R4.64], R9 ;  /* 0x0000000904007986 */ /* 0x0041e8000c101904 */
[----:B---3--:R1:W-:Y:S04]  /*0230*/  STG.E desc[UR4][R4.64+0x4], R11 ;  /* 0x0000040b04007986 */ /* 0x0083e8000c101904 */
[----:B----4-:R2:W-:Y:S04]  /*0240*/  STG.E desc[UR4][R4.64+0x8], R13 ;  /* 0x0000080d04007986 */ /* 0x0105e8000c101904 */
[----:B-----5:R3:W-:Y:S04]  /*0250*/  STG.E desc[UR4][R4.64+0xc], R15 ;  /* 0x00000c0f04007986 */ /* 0x0207e8000c101904 */
[----:B------:R4:W-:Y:S04]  /*0260*/  STG.E desc[UR4][R4.64+0x10], R17 ;  /* 0x0000101104007986 */ /* 0x0009e8000c101904 */
[----:B------:R5:W-:Y:S04]  /*0270*/  STG.E desc[UR4][R4.64+0x14], R19 ;  /* 0x0000141304007986 */ /* 0x000be8000c101904 */
[----:B------:R5:W-:Y:S04]  /*0280*/  STG.E desc[UR4][R4.64+0x18], R21 ;  /* 0x0000181504007986 */ /* 0x000be8000c101904 */
[----:B------:R5:W-:Y:S04]  /*0290*/  STG.E desc[UR4][R4.64+0x1c], R23 ;  /* 0x00001c1704007986 */ /* 0x000be8000c101904 */
[----:B------:R5:W-:Y:S04]  /*02a0*/  STG.E desc[UR4][R4.64+0x20], R25 ;  /* 0x0000201904007986 */ /* 0x000be8000c101904 */
[----:B0-----:R-:W5:Y:S04]  /*02b0*/  LDG.E.CONSTANT R9, desc[UR4][R2.64+0x2c] ;  /* 0x00002c0402097981 */ /* 0x001f68000c1e9900 */
[----:B-1----:R-:W5:Y:S04]  /*02c0*/  LDG.E.CONSTANT R11, desc[UR4][R2.64+0x30] ;  /* 0x00003004020b7981 */ /* 0x002f68000c1e9900 */
[----:B--2---:R-:W2:Y:S04]  /*02d0*/  LDG.E.CONSTANT R13, desc[UR4][R2.64+0x34] ;  /* 0x00003404020d7981 */ /* 0x004ea8000c1e9900 */
[----:B---3--:R-:W3:Y:S04]  /*02e0*/  LDG.E.CONSTANT R15, desc[UR4][R2.64+0x38] ;  /* 0x00003804020f7981 */ /* 0x008ee8000c1e9900 */
[----:B----4-:R-:W4:Y:S04]  /*02f0*/  LDG.E.CONSTANT R17, desc[UR4][R2.64+0x3c] ;  /* 0x00003c0402117981 */ /* 0x010f28000c1e9900 */
[----:B-----5:R-:W5:Y:S04]  /*0300*/  LDG.E.CONSTANT R19, desc[UR4][R2.64+0x40] ;  /* 0x0000400402137981 */ /* 0x020f68000c1e9900 */
[----:B------:R-:W5:Y:S04]  /*0310*/  LDG.E.CONSTANT R21, desc[UR4][R2.64+0x44] ;  /* 0x0000440402157981 */ /* 0x000f68000c1e9900 */
[----:B------:R-:W5:Y:S04]  /*0320*/  LDG.E.CONSTANT R23, desc[UR4][R2.64+0x48] ;  /* 0x0000480402177981 */ /* 0x000f68000c1e9900 */
[----:B------:R-:W5:Y:S04]  /*0330*/  LDG.E.CONSTANT R25, desc[UR4][R2.64+0x4c] ;  /* 0x00004c0402197981 */ /* 0x000f68000c1e9900 */
[----:B------:R-:W-:Y:S04]  /*0340*/  STG.E desc[UR4][R4.64+0x24], R7 ;  /* 0x0000240704007986 */ /* 0x000fe8000c101904 */
        /* <DEDUP_REMOVED lines=15> */
[----:B--2---:R-:W-:Y:S04]  /*0440*/  STG.E desc[UR4][R4.64+0x34], R13 ;  /* 0x0000340d04007986 */ /* 0x004fe8000c101904 */
[----:B---3--:R-:W-:Y:S04]  /*0450*/  STG.E desc[UR4][R4.64+0x38], R15 ;  /* 0x0000380f04007986 */ /* 0x008fe8000c101904 */
[----:B----4-:R-:W-:Y:S04]  /*0460*/  STG.E desc[UR4][R4.64+0x3c], R17 ;  /* 0x00003c1104007986 */ /* 0x010fe8000c101904 */
[----:B-----5:R-:W-:Y:S04]  /*0470*/  STG.E desc[UR4][R4.64+0x40], R19 ;  /* 0x0000401304007986 */ /* 0x020fe8000c101904 */
[----:B------:R-:W-:Y:S04]  /*0480*/  STG.E desc[UR4][R4.64+0x44], R21 ;  /* 0x0000441504007986 */ /* 0x000fe8000c101904 */
[----:B------:R-:W-:Y:S04]  /*0490*/  STG.E desc[UR4][R4.64+0x48], R23 ;  /* 0x0000481704007986 */ /* 0x000fe8000c101904 */
[----:B------:R-:W-:Y:S01]  /*04a0*/  STG.E desc[UR4][R4.64+0x4c], R25 ;  /* 0x00004c1904007986 */ /* 0x000fe2000c101904 */
[----:B------:R-:W-:Y:S05]  /*04b0*/  EXIT ;  /* 0x000000000000794d */ /* 0x000fea0003800000 */
.L_x_0:
[----:B------:R-:W-:-:S00]  /*04c0*/  BRA `(.L_x_0) ;  /* 0xfffffffc00fc7947 */ /* 0x000fc0000383ffff */
[----:B------:R-:W-:-:S00]  /*04d0*/  NOP ;  /* 0x0000000000007918 */ /* 0x000fc00000000000 */
        /* <DEDUP_REMOVED lines=10> */
.L_x_3:


//--------------------- .text._Z16my_memcpy_test_2PKiPi --------------------------
	.section	.text._Z16my_memcpy_test_2PKiPi,"ax",@progbits
	.align	128
        .global         _Z16my_memcpy_test_2PKiPi
        .type           _Z16my_memcpy_test_2PKiPi,@function
        .size           _Z16my_memcpy_test_2PKiPi,(.L_x_4 - _Z16my_memcpy_test_2PKiPi)
        .other          _Z16my_memcpy_test_2PKiPi,@"STO_CUDA_ENTRY STV_DEFAULT"
_Z16my_memcpy_test_2PKiPi:
.text._Z16my_memcpy_test_2PKiPi:
        /* <DEDUP_REMOVED lines=10> */
[----:B-1----:R-:W2:Y:S01]  /*00a0*/  LDG.E R9, desc[UR4][R2.64] ;  /* 0x0000000402097981 */ /* 0x002ea2000c1e1900 */
[----:B0-----:R-:W-:-:S05]  /*00b0*/  IMAD.WIDE R4, R7, 0x4, R4 ;  /* 0x0000000407047825 */ /* 0x001fca00078e0204 */
[----:B--2---:R0:W-:Y:S04]  /*00c0*/  STG.E desc[UR4][R4.64], R9 ;  /* 0x0000000904007986 */ /* 0x0041e8000c101904 */
[----:B------:R-:W2:Y:S04]  /*00d0*/  LDG.E R7, desc[UR4][R2.64+0x4] ;  /* 0x0000040402077981 */ /* 0x000ea8000c1e1900 */
[----:B--2---:R1:W-:Y:S04]  /*00e0*/  STG.E desc[UR4][R4.64+0x4], R7 ;  /* 0x0000040704007986 */ /* 0x0043e8000c101904 */
[----:B------:R-:W2:Y:S04]  /*00f0*/  LDG.E R11, desc[UR4][R2.64+0x8] ;  /* 0x00000804020b7981 */ /* 0x000ea8000c1e1900 */
[----:B--2---:R2:W-:Y:S04]  /*0100*/  STG.E desc[UR4][R4.64+0x8], R11 ;  /* 0x0000080b04007986 */ /* 0x0045e8000c101904 */
[----:B------:R-:W3:Y:S04]  /*0110*/  LDG.E R13, desc[UR4][R2.64+0xc] ;  /* 0x00000c04020d7981 */ /* 0x000ee8000c1e1900 */
[----:B---3--:R3:W-:Y:S04]  /*0120*/  STG.E desc[UR4][R4.64+0xc], R13 ;  /* 0x00000c0d04007986 */ /* 0x0087e8000c101904 */
[----:B------:R-:W4:Y:S04]  /*0130*/  LDG.E R15, desc[UR4][R2.64+0x10] ;  /* 0x00001004020f7981 */ /* 0x000f28000c1e1900 */
[----:B----4-:R4:W-:Y:S04]  /*0140*/  STG.E desc[UR4][R4.64+0x10], R15 ;  /* 0x0000100f04007986 */ /* 0x0109e8000c101904 */
[----:B------:R-:W5:Y:S04]  /*0150*/  LDG.E R17, desc[UR4][R2.64+0x14] ;  /* 0x0000140402117981 */ /* 0x000f68000c1e1900 */
[----:B-----5:R5:W-:Y:S04]  /*0160*/  STG.E desc[UR4][R4.64+0x14], R17 ;  /* 0x0000141104007986 */ /* 0x020be8000c101904 */
[----:B0-----:R-:W2:Y:S04]  /*0170*/  LDG.E R9, desc[UR4][R2.64+0x18] ;  /* 0x0000180402097981 */ /* 0x001ea8000c1e1900 */
[----:B--2---:R0:W-:Y:S04]  /*0180*/  STG.E desc[UR4][R4.64+0x18], R9 ;  /* 0x0000180904007986 */ /* 0x0041e8000c101904 */
[----:B-1----:R-:W2:Y:S04]  /*0190*/  LDG.E R7, desc[UR4][R2.64+0x1c] ;  /* 0x00001c0402077981 */ /* 0x002ea8000c1e1900 */
[----:B--2---:R1:W-:Y:S04]  /*01a0*/  STG.E desc[UR4][R4.64+0x1c], R7 ;  /* 0x00001c0704007986 */ /* 0x0043e8000c101904 */
[----:B------:R-:W2:Y:S04]  /*01b0*/  LDG.E R11, desc[UR4][R2.64+0x20] ;  /* 0x00002004020b7981 */ /* 0x000ea8000c1e1900 */
[----:B--2---:R2:W-:Y:S04]  /*01c0*/  STG.E desc[UR4][R4.64+0x20], R11 ;  /* 0x0000200b04007986 */ /* 0x0045e8000c101904 */
[----:B---3--:R-:W3:Y:S04]  /*01d0*/  LDG.E R13, desc[UR4][R2.64+0x24] ;  /* 0x00002404020d7981 */ /* 0x008ee8000c1e1900 */
[----:B---3--:R3:W-:Y:S04]  /*01e0*/  STG.E desc[UR4][R4.64+0x24], R13 ;  /* 0x0000240d04007986 */ /* 0x0087e8000c101904 */
[----:B----4-:R-:W4:Y:S04]  /*01f0*/  LDG.E R15, desc[UR4][R2.64+0x28] ;  /* 0x00002804020f7981 */ /* 0x010f28000c1e1900 */
[----:B----4-:R4:W-:Y:S04]  /*0200*/  STG.E desc[UR4][R4.64+0x28], R15 ;  /* 0x0000280f04007986 */ /* 0x0109e8000c101904 */
[----:B-----5:R-:W5:Y:S04]  /*0210*/  LDG.E R17, desc[UR4][R2.64+0x2c] ;  /* 0x00002c0402117981 */ /* 0x020f68000c1e1900 */
        /* <DEDUP_REMOVED lines=30> */
[----:B--2---:R-:W-:Y:S04]  /*0400*/  STG.E desc[UR4][R4.64+0x68], R11 ;  /* 0x0000680b04007986 */ /* 0x004fe8000c101904 */
[----:B---3--:R-:W2:Y:S04]  /*0410*/  LDG.E R13, desc[UR4][R2.64+0x6c] ;  /* 0x00006c04020d7981 */ /* 0x008ea8000c1e1900 */
[----:B--2---:R-:W-:Y:S04]  /*0420*/  STG.E desc[UR4][R4.64+0x6c], R13 ;  /* 0x00006c0d04007986 */ /* 0x004fe8000c101904 */
[----:B----4-:R-:W2:Y:S04]  /*0430*/  LDG.E R15, desc[UR4][R2.64+0x70] ;  /* 0x00007004020f7981 */ /* 0x010ea8000c1e1900 */
[----:B--2---:R-:W-:Y:S04]  /*0440*/  STG.E desc[UR4][R4.64+0x70], R15 ;  /* 0x0000700f04007986 */ /* 0x004fe8000c101904 */
[----:B-----5:R-:W2:Y:S04]  /*0450*/  LDG.E R17, desc[UR4][R2.64+0x74] ;  /* 0x0000740402117981 */ /* 0x020ea8000c1e1900 */
[----:B--2---:R-:W-:Y:S04]  /*0460*/  STG.E desc[UR4][R4.64+0x74], R17 ;  /* 0x0000741104007986 */ /* 0x004fe8000c101904 */
[----:B0-----:R-:W2:Y:S04]  /*0470*/  LDG.E R9, desc[UR4][R2.64+0x78] ;  /* 0x0000780402097981 */ /* 0x001ea8000c1e1900 */
[----:B--2---:R-:W-:Y:S04]  /*0480*/  STG.E desc[UR4][R4.64+0x78], R9 ;  /* 0x0000780904007986 */ /* 0x004fe8000c101904 */
[----:B-1----:R-:W2:Y:S04]  /*0490*/  LDG.E R7, desc[UR4][R2.64+0x7c] ;  /* 0x00007c0402077981 */ /* 0x002ea8000c1e1900 */
[----:B--2---:R-:W-:Y:S01]  /*04a0*/  STG.E desc[UR4][R4.64+0x7c], R7 ;  /* 0x00007c0704007986 */ /* 0x004fe2000c101904 */
[----:B------:R-:W-:Y:S05]  /*04b0*/  EXIT ;  /* 0x000000000000794d */ /* 0x000fea0003800000 */
.L_x_1:
        /* <DEDUP_REMOVED lines=12> */
.L_x_4:


//--------------------- .text._Z16my_memcpy_test_1PKiPi --------------------------
	.section	.text._Z16my_memcpy_test_1PKiPi,"ax",@progbits
	.align	128
        .global         _Z16my_memcpy_test_1PKiPi
        .type           _Z16my_memcpy_test_1PKiPi,@function
        .size           _Z16my_memcpy_test_1PKiPi,(.L_x_5 - _Z16my_memcpy_test_1PKiPi)
        .other          _Z16my_memcpy_test_1PKiPi,@"STO_CUDA_ENTRY STV_DEFAULT"
_Z16my_memcpy_test_1PKiPi:
.text._Z16my_memcpy_test_1PKiPi:
[----:B------:R-:W-:Y:S01]  /*0000*/  LDC R1, c[0x0][0x37c] ;  /* 0x0000df00ff017b82 */ /* 0x000fe20000000800 */
[----:B------:R-:W0:Y:S07]  /*0010*/  S2R R7, SR_TID.X ;  /* 0x0000000000077919 */ /* 0x000e2e0000002100 */
[----:B------:R-:W0:Y:S01]  /*0020*/  S2UR UR6, SR_CTAID.X ;  /* 0x00000000000679c3 */ /* 0x000e220000002500 */
[----:B------:R-:W1:Y:S07]  /*0030*/  LDCU.64 UR4, c[0x0][0x358] ;  /* 0x00006b00ff0477ac */ /* 0x000e6e0008000a00 */
[----:B------:R-:W0:Y:S08]  /*0040*/  LDC R0, c[0x0][0x360] ;  /* 0x0000d800ff007b82 */ /* 0x000e300000000800 */
[----:B------:R-:W2:Y:S08]  /*0050*/  LDC.64 R2, c[0x0][0x380] ;  /* 0x0000e000ff027b82 */ /* 0x000eb00000000a00 */
[----:B------:R-:W3:Y:S01]  /*0060*/  LDC.64 R4, c[0x0][0x388] ;  /* 0x0000e200ff047b82 */ /* 0x000ee20000000a00 */
[----:B0-----:R-:W-:-:S04]  /*0070*/  IMAD R7, R0, UR6, R7 ;  /* 0x0000000600077c24 */ /* 0x001fc8000f8e0207 */
[----:B--2---:R-:W-:-:S06]  /*0080*/  IMAD.WIDE R2, R7, 0x4, R2 ;  /* 0x0000000407027825 */ /* 0x004fcc00078e0202 */
[----:B-1----:R-:W2:Y:S01]  /*0090*/  LDG.E R3, desc[UR4][R2.64] ;  /* 0x0000000402037981 */ /* 0x002ea2000c1e1900 */
[----:B---3--:R-:W-:-:S05]  /*00a0*/  IMAD.WIDE R4, R7, 0x4, R4 ;  /* 0x0000000407047825 */ /* 0x008fca00078e0204 */
[----:B--2---:R-:W-:Y:S01]  /*00b0*/  STG.E desc[UR4][R4.64], R3 ;  /* 0x0000000304007986 */ /* 0x004fe2000c101904 */
[----:B------:R-:W-:Y:S05]  /*00c0*/  EXIT ;  /* 0x000000000000794d */ /* 0x000fea0003800000 */
.L_x_2:
        /* <DEDUP_REMOVED lines=11> */
.L_x_5:


//--------------------- .nv.shared.reserved.0     --------------------------
	.section	.nv.shared.reserved.0,"aw",@nobits
	.weak		__nv_reservedSMEM_offset_0_alias
	.size		__nv_reservedSMEM_offset_0_alias, 0, 64
	.other		__nv_reservedSMEM_offset_0_alias,@"STO_CUDA_RESERVED_SHARED STV_DEFAULT"
__nv_reservedSMEM_offset_0_alias:
	.zero		0
	.zero		64


//--------------------- .nv.constant0._Z16my_memcpy_test_3PKiPi --------------------------
	.section	.nv.constant0._Z16my_memcpy_test_3PKiPi,"a",@progbits
	.sectionflags	@""
	.align	4
.nv.constant0._Z16my_memcpy_test_3PKiPi:
	.zero		912


//--------------------- .nv.constant0._Z16my_memcpy_test_2PKiPi --------------------------
	.section	.nv.constant0._Z16my_memcpy_test_2PKiPi,"a",@progbits
	.sectionflags	@""
	.align	4
.nv.constant0._Z16my_memcpy_test_2PKiPi:
	.zero		912


//--------------------- .nv.constant0._Z16my_memcpy_test_1PKiPi --------------------------
	.section	.nv.constant0._Z16my_memcpy_test_1PKiPi,"a",@progbits
	.sectionflags	@""
	.align	4
.nv.constant0._Z16my_memcpy_test_1PKiPi:
	.zero		912


//--------------------- SYMBOLS --------------------------

	.type		.nv.reservedSmem.offset0,@object
	.size		.nv.reservedSmem.offset0,0x4
